//
// Generated by NVIDIA NVVM Compiler
//
// Compiler Build ID: CL-36424714
// Cuda compilation tools, release 13.0, V13.0.88
// Based on NVVM 20.0.0
//

.version 9.0
.target sm_100
.address_size 64

	// .globl	_Z19bitonic_sort_devicePii

.visible .entry _Z19bitonic_sort_devicePii(
	.param .u64 .ptr .align 1 _Z19bitonic_sort_devicePii_param_0,
	.param .u32 _Z19bitonic_sort_devicePii_param_1
)
{
	.reg .pred 	%p<10>;
	.reg .b32 	%r<18>;
	.reg .b64 	%rd<7>;

	ld.param.u64 	%rd4, [_Z19bitonic_sort_devicePii_param_0];
	ld.param.u32 	%r10, [_Z19bitonic_sort_devicePii_param_1];
	cvta.to.global.u64 	%rd1, %rd4;
	mov.u32 	%r1, %tid.x;
	setp.lt.s32 	%p1, %r10, 2;
	@%p1 bra 	$L__BB0_9;
	mul.wide.u32 	%rd5, %r1, 4;
	add.s64 	%rd2, %rd1, %rd5;
	mov.b32 	%r16, 2;
$L__BB0_2:
	and.b32  	%r3, %r16, %r1;
	mov.u32 	%r17, %r16;
$L__BB0_3:
	mov.u32 	%r4, %r17;
	setp.ge.u32 	%p2, %r1, %r10;
	shr.u32 	%r17, %r4, 1;
	@%p2 bra 	$L__BB0_7;
	xor.b32  	%r6, %r17, %r1;
	setp.le.u32 	%p3, %r6, %r1;
	@%p3 bra 	$L__BB0_7;
	setp.eq.s32 	%p4, %r3, 0;
	ld.global.u32 	%r7, [%rd2];
	mul.wide.u32 	%rd6, %r6, 4;
	add.s64 	%rd3, %rd1, %rd6;
	ld.global.u32 	%r8, [%rd3];
	setp.le.s32 	%p5, %r7, %r8;
	setp.ge.s32 	%p6, %r7, %r8;
	selp.u32 	%r12, -1, 0, %p6;
	selp.u32 	%r13, -1, 0, %p5;
	selp.b32 	%r14, %r13, %r12, %p4;
	and.b32  	%r15, %r14, 1;
	setp.eq.b32 	%p7, %r15, 1;
	@%p7 bra 	$L__BB0_7;
	st.global.u32 	[%rd2], %r8;
	st.global.u32 	[%rd3], %r7;
$L__BB0_7:
	bar.sync 	0;
	setp.gt.u32 	%p8, %r4, 3;
	@%p8 bra 	$L__BB0_3;
	shl.b32 	%r16, %r16, 1;
	setp.le.s32 	%p9, %r16, %r10;
	@%p9 bra 	$L__BB0_2;
$L__BB0_9:
	ret;

}


// ===== COMPILED SASS (sm_100) =====

	.target	sm_100

	.elftype	@"ET_EXEC"


//--------------------- .note.nv.tkinfo           --------------------------
	.section	.note.nv.tkinfo,"",@"SHT_NOTE"
	.sectionflags	@"SHF_NOTE_NV_TKINFO"
	.tkinfo
        /*0018*/ 	.word	0x00000002
        /*0030*/ 	.string	""
        /*0030*/ 	.string	"ptxas"
        /*0030*/ 	.string	"Cuda compilation tools, release 13.0, V13.0.88"
        /*0030*/ 	.string	"Build cuda_13.0.r13.0/compiler.36424714_0"
        /*0030*/ 	.string	"-arch sm_100 -m 64 "



//--------------------- .note.nv.cuinfo           --------------------------
	.section	.note.nv.cuinfo,"",@"SHT_NOTE"
	.sectionflags	@"SHF_NOTE_NV_CUINFO"
        /*0018*/ 	.short	0x0002
        /*001a*/ 	.short	0x0064
        /*001c*/ 	.short	0x0082
	.zero		2


//--------------------- .nv.info                  --------------------------
	.section	.nv.info,"",@"SHT_CUDA_INFO"
	.align	4


	//----- nvinfo : EIATTR_REGCOUNT
	.align		4
        /*0000*/ 	.byte	0x04, 0x2f
        /*0002*/ 	.short	(.L_1 - .L_0)
	.align		4
.L_0:
        /*0004*/ 	.word	index@(_Z19bitonic_sort_devicePii)
        /*0008*/ 	.word	0x0000000e


	//----- nvinfo : EIATTR_FRAME_SIZE
	.align		4
.L_1:
        /*000c*/ 	.byte	0x04, 0x11
        /*000e*/ 	.short	(.L_3 - .L_2)
	.align		4
.L_2:
        /*0010*/ 	.word	index@(_Z19bitonic_sort_devicePii)
        /*0014*/ 	.word	0x00000000


	//----- nvinfo : EIATTR_MIN_STACK_SIZE
	.align		4
.L_3:
        /*0018*/ 	.byte	0x04, 0x12
        /*001a*/ 	.short	(.L_5 - .L_4)
	.align		4
.L_4:
        /*001c*/ 	.word	index@(_Z19bitonic_sort_devicePii)
        /*0020*/ 	.word	0x00000000
.L_5:


//--------------------- .nv.compat                --------------------------
	.section	.nv.compat,"",@"SHT_CUDA_COMPAT_INFO"
	.align	4
        /*0000*/ 	.byte	0x02, 0x09, 0x00, 0x00, 0x02, 0x02, 0x01, 0x00, 0x02, 0x05, 0x05, 0x00, 0x03, 0x07, 0x01, 0x01
        /*0010*/ 	.byte	0x02, 0x03, 0x00, 0x00, 0x02, 0x06, 0x01, 0x00, 0x04, 0x0b, 0x08, 0x00, 0x09, 0x00, 0x00, 0x00
        /*0020*/ 	.byte	0x00, 0x00, 0x00, 0x00


//--------------------- .nv.info._Z19bitonic_sort_devicePii --------------------------
	.section	.nv.info._Z19bitonic_sort_devicePii,"",@"SHT_CUDA_INFO"
	.sectionflags	@""
	.align	4


	//----- nvinfo : EIATTR_CUDA_API_VERSION
	.align		4
        /*0000*/ 	.byte	0x04, 0x37
        /*0002*/ 	.short	(.L_7 - .L_6)
.L_6:
        /*0004*/ 	.word	0x00000082


	//----- nvinfo : EIATTR_KPARAM_INFO
	.align		4
.L_7:
        /*0008*/ 	.byte	0x04, 0x17
        /*000a*/ 	.short	(.L_9 - .L_8)
.L_8:
        /*000c*/ 	.word	0x00000000
        /*0010*/ 	.short	0x0001
        /*0012*/ 	.short	0x0008
        /*0014*/ 	.byte	0x00, 0xf0, 0x11, 0x00


	//----- nvinfo : EIATTR_KPARAM_INFO
	.align		4
.L_9:
        /*0018*/ 	.byte	0x04, 0x17
        /*001a*/ 	.short	(.L_11 - .L_10)
.L_10:
        /*001c*/ 	.word	0x00000000
        /*0020*/ 	.short	0x0000
        /*0022*/ 	.short	0x0000
        /*0024*/ 	.byte	0x00, 0xf5, 0x21, 0x00


	//----- nvinfo : EIATTR_SPARSE_MMA_MASK
	.align		4
.L_11:
        /*0028*/ 	.byte	0x03, 0x50
        /*002a*/ 	.short	0x0000


	//----- nvinfo : EIATTR_MAXREG_COUNT
	.align		4
        /*002c*/ 	.byte	0x03, 0x1b
        /*002e*/ 	.short	0x00ff


	//----- nvinfo : EIATTR_NUM_BARRIERS
	.align		4
        /*0030*/ 	.byte	0x02, 0x4c
        /*0032*/ 	.byte	0x01
	.zero		1


	//----- nvinfo : EIATTR_MERCURY_ISA_VERSION
	.align		4
        /*0034*/ 	.byte	0x03, 0x5f
        /*0036*/ 	.short	0x0101


	//----- nvinfo : EIATTR_VRC_CTA_INIT_COUNT
	.align		4
        /*0038*/ 	.byte	0x02, 0x4a
	.zero		1
	.zero		1


	//----- nvinfo : EIATTR_EXIT_INSTR_OFFSETS
	.align		4
        /*003c*/ 	.byte	0x04, 0x1c
        /*003e*/ 	.short	(.L_13 - .L_12)


	//   ....[0]....
.L_12:
        /*0040*/ 	.word	0x00000030


	//   ....[1]....
        /*0044*/ 	.word	0x00000280


	//----- nvinfo : EIATTR_CRS_STACK_SIZE
	.align		4
.L_13:
        /*0048*/ 	.byte	0x04, 0x1e
        /*004a*/ 	.short	(.L_15 - .L_14)
.L_14:
        /*004c*/ 	.word	0x00000000


	//----- nvinfo : EIATTR_CBANK_PARAM_SIZE
	.align		4
.L_15:
        /*0050*/ 	.byte	0x03, 0x19
        /*0052*/ 	.short	0x000c


	//----- nvinfo : EIATTR_PARAM_CBANK
	.align		4
        /*0054*/ 	.byte	0x04, 0x0a
        /*0056*/ 	.short	(.L_17 - .L_16)
	.align		4
.L_16:
        /*0058*/ 	.word	index@(.nv.constant0._Z19bitonic_sort_devicePii)
        /*005c*/ 	.short	0x0380
        /*005e*/ 	.short	0x000c


	//----- nvinfo : EIATTR_SW_WAR
	.align		4
.L_17:
        /*0060*/ 	.byte	0x04, 0x36
        /*0062*/ 	.short	(.L_19 - .L_18)
.L_18:
        /*0064*/ 	.word	0x00000008
.L_19:


//--------------------- .nv.callgraph             --------------------------
	.section	.nv.callgraph,"",@"SHT_CUDA_CALLGRAPH"
	.align	4
	.sectionentsize	8
	.align		4
        /*0000*/ 	.word	0x00000000
	.align		4
        /*0004*/ 	.word	0xffffffff
	.align		4
        /*0008*/ 	.word	0x00000000
	.align		4
        /*000c*/ 	.word	0xfffffffe
	.align		4
        /*0010*/ 	.word	0x00000000
	.align		4
        /*0014*/ 	.word	0xfffffffd
	.align		4
        /*0018*/ 	.word	0x00000000
	.align		4
        /*001c*/ 	.word	0xfffffffc


//--------------------- .text._Z19bitonic_sort_devicePii --------------------------
	.section	.text._Z19bitonic_sort_devicePii,"ax",@progbits
	.align	128
        .global         _Z19bitonic_sort_devicePii
        .type           _Z19bitonic_sort_devicePii,@function
        .size           _Z19bitonic_sort_devicePii,(.L_x_5 - _Z19bitonic_sort_devicePii)
        .other          _Z19bitonic_sort_devicePii,@"STO_CUDA_ENTRY STV_DEFAULT"
_Z19bitonic_sort_devicePii:
.text._Z19bitonic_sort_devicePii:
[----:B------:R-:W-:Y:S08]  /*0000*/  LDC R1, c[0x0][0x37c] ;  /* 0x0000df00ff017b82 */ /* 0x000ff00000000800 */
[----:B------:R-:W0:Y:S02]  /*0010*/  LDC R0, c[0x0][0x388] ;  /* 0x0000e200ff007b82 */ /* 0x000e240000000800 */
[----:B0-----:R-:W-:-:S13]  /*0020*/  ISETP.GE.AND P0, PT, R0, 0x2, PT ;  /* 0x000000020000780c */ /* 0x001fda0003f06270 */
[----:B------:R-:W-:Y:S05]  /*0030*/  @!P0 EXIT ;  /* 0x000000000000894d */ /* 0x000fea0003800000 */
[----:B------:R-:W0:Y:S01]  /*0040*/  S2R R11, SR_TID.X ;  /* 0x00000000000b7919 */ /* 0x000e220000002100 */
[----:B------:R-:W0:Y:S01]  /*0050*/  LDC.64 R2, c[0x0][0x380] ;  /* 0x0000e000ff027b82 */ /* 0x000e220000000a00 */
[----:B------:R-:W1:Y:S01]  /*0060*/  LDCU.64 UR8, c[0x0][0x358] ;  /* 0x00006b00ff0877ac */ /* 0x000e620008000a00 */
[----:B------:R-:W-:Y:S01]  /*0070*/  UMOV UR4, 0x2 ;  /* 0x0000000200047882 */ /* 0x000fe20000000000 */
[----:B01----:R-:W-:-:S07]  /*0080*/  IMAD.WIDE.U32 R2, R11, 0x4, R2 ;  /* 0x000000040b027825 */ /* 0x003fce00078e0002 */
.L_x_3:
[----:B0-----:R-:W0:Y:S01]  /*0090*/  LDC.64 R6, c[0x0][0x380] ;  /* 0x0000e000ff067b82 */ /* 0x001e220000000a00 */
[----:B-1----:R-:W1:Y:S02]  /*00a0*/  LDCU UR5, c[0x0][0x388] ;  /* 0x00007100ff0577ac */ /* 0x002e640008000800 */
[----:B-1----:R-:W-:Y:S01]  /*00b0*/  ISETP.GE.U32.AND P0, PT, R11, UR5, PT ;  /* 0x000000050b007c0c */ /* 0x002fe2000bf06070 */
[----:B------:R-:W-:-:S12]  /*00c0*/  UMOV UR5, UR4 ;  /* 0x0000000400057c82 */ /* 0x000fd80008000000 */
.L_x_2:
[----:B------:R-:W-:Y:S01]  /*00d0*/  UMOV UR6, UR5 ;  /* 0x0000000500067c82 */ /* 0x000fe20008000000 */
[----:B------:R-:W-:Y:S01]  /*00e0*/  USHF.R.U32.HI UR5, URZ, 0x1, UR5 ;  /* 0x00000001ff057899 */ /* 0x000fe20008011605 */
[----:B------:R-:W-:Y:S04]  /*00f0*/  BSSY.RECONVERGENT B0, `(.L_x_0) ;  /* 0x0000011000007945 */ /* 0x000fe80003800200 */
[----:B-1----:R-:W-:Y:S07]  /*0100*/  @P0 BRA `(.L_x_1) ;  /* 0x00000000003c0947 */ /* 0x002fee0003800000 */
[----:B------:R-:W-:-:S04]  /*0110*/  LOP3.LUT R4, R11, UR5, RZ, 0x3c, !PT ;  /* 0x000000050b047c12 */ /* 0x000fc8000f8e3cff */
[----:B------:R-:W-:-:S13]  /*0120*/  ISETP.GT.U32.AND P1, PT, R4, R11, PT ;  /* 0x0000000b0400720c */ /* 0x000fda0003f24070 */
[----:B------:R-:W-:Y:S05]  /*0130*/  @!P1 BRA `(.L_x_1) ;  /* 0x0000000000309947 */ /* 0x000fea0003800000 */
[----:B0-----:R-:W-:Y:S01]  /*0140*/  IMAD.WIDE.U32 R4, R4, 0x4, R6 ;  /* 0x0000000404047825 */ /* 0x001fe200078e0006 */
[----:B------:R-:W2:Y:S04]  /*0150*/  LDG.E R9, desc[UR8][R2.64] ;  /* 0x0000000802097981 */ /* 0x000ea8000c1e1900 */
[----:B------:R-:W2:Y:S01]  /*0160*/  LDG.E R8, desc[UR8][R4.64] ;  /* 0x0000000804087981 */ /* 0x000ea2000c1e1900 */
[----:B------:R-:W-:Y:S02]  /*0170*/  LOP3.LUT P2, RZ, R11, UR4, RZ, 0xc0, !PT ;  /* 0x000000040bff7c12 */ /* 0x000fe4000f84c0ff */
[CC--:B--2---:R-:W-:Y:S02]  /*0180*/  ISETP.GE.AND P1, PT, R9.reuse, R8.reuse, PT ;  /* 0x000000080900720c */ /* 0x0c4fe40003f26270 */
[----:B------:R-:W-:-:S02]  /*0190*/  ISETP.GT.AND P3, PT, R9, R8, PT ;  /* 0x000000080900720c */ /* 0x000fc40003f64270 */
[----:B------:R-:W-:-:S07]  /*01a0*/  SEL R0, RZ, 0xffffffff, !P1 ;  /* 0xffffffffff007807 */ /* 0x000fce0004800000 */
[----:B------:R-:W-:-:S04]  /*01b0*/  @!P2 SEL R0, RZ, 0xffffffff, P3 ;  /* 0xffffffffff00a807 */ /* 0x000fc80001800000 */
[----:B------:R-:W-:-:S04]  /*01c0*/  LOP3.LUT R0, R0, 0x1, RZ, 0xc0, !PT ;  /* 0x0000000100007812 */ /* 0x000fc800078ec0ff */
[----:B------:R-:W-:-:S13]  /*01d0*/  ISETP.NE.U32.AND P1, PT, R0, 0x1, PT ;  /* 0x000000010000780c */ /* 0x000fda0003f25070 */
[----:B------:R1:W-:Y:S04]  /*01e0*/  @P1 STG.E desc[UR8][R2.64], R8 ;  /* 0x0000000802001986 */ /* 0x0003e8000c101908 */
[----:B------:R1:W-:Y:S02]  /*01f0*/  @P1 STG.E desc[UR8][R4.64], R9 ;  /* 0x0000000904001986 */ /* 0x0003e4000c101908 */
.L_x_1:
[----:B------:R-:W-:Y:S05]  /*0200*/  BSYNC.RECONVERGENT B0 ;  /* 0x0000000000007941 */ /* 0x000fea0003800200 */
.L_x_0:
[----:B------:R-:W-:Y:S01]  /*0210*/  BAR.SYNC.DEFER_BLOCKING 0x0 ;  /* 0x0000000000007b1d */ /* 0x000fe20000010000 */
[----:B------:R-:W-:-:S09]  /*0220*/  UISETP.GT.U32.AND UP0, UPT, UR6, 0x3, UPT ;  /* 0x000000030600788c */ /* 0x000fd2000bf04070 */
[----:B------:R-:W-:Y:S05]  /*0230*/  BRA.U UP0, `(.L_x_2) ;  /* 0xfffffffd00a47547 */ /* 0x000fea000b83ffff */
[----:B------:R-:W2:Y:S01]  /*0240*/  LDCU UR5, c[0x0][0x388] ;  /* 0x00007100ff0577ac */ /* 0x000ea20008000800 */
[----:B------:R-:W-:-:S04]  /*0250*/  USHF.L.U32 UR4, UR4, 0x1, URZ ;  /* 0x0000000104047899 */ /* 0x000fc800080006ff */
[----:B--2---:R-:W-:-:S09]  /*0260*/  UISETP.GT.AND UP0, UPT, UR4, UR5, UPT ;  /* 0x000000050400728c */ /* 0x004fd2000bf04270 */
[----:B------:R-:W-:Y:S05]  /*0270*/  BRA.U !UP0, `(.L_x_3) ;  /* 0xfffffffd08847547 */ /* 0x000fea000b83ffff */
[----:B------:R-:W-:Y:S05]  /*0280*/  EXIT ;  /* 0x000000000000794d */ /* 0x000fea0003800000 */
.L_x_4:
[----:B------:R-:W-:-:S00]  /*0290*/  BRA `(.L_x_4) ;  /* 0xfffffffc00fc7947 */ /* 0x000fc0000383ffff */
[----:B------:R-:W-:-:S00]  /*02a0*/  NOP ;  /* 0x0000000000007918 */ /* 0x000fc00000000000 */
        /* <DEDUP_REMOVED lines=13> */
.L_x_5:


//--------------------- .nv.shared.reserved.0     --------------------------
	.section	.nv.shared.reserved.0,"aw",@nobits
	.weak		__nv_reservedSMEM_offset_0_alias
	.size		__nv_reservedSMEM_offset_0_alias, 0, 64
	.other		__nv_reservedSMEM_offset_0_alias,@"STO_CUDA_RESERVED_SHARED STV_DEFAULT"
__nv_reservedSMEM_offset_0_alias:
	.zero		0
	.zero		64


//--------------------- .nv.constant0._Z19bitonic_sort_devicePii --------------------------
	.section	.nv.constant0._Z19bitonic_sort_devicePii,"a",@progbits
	.sectionflags	@""
	.align	4
.nv.constant0._Z19bitonic_sort_devicePii:
	.zero		908


//--------------------- SYMBOLS --------------------------

	.type		.nv.reservedSmem.offset0,@object
	.size		.nv.reservedSmem.offset0,0x4
